//
// Generated by NVIDIA NVVM Compiler
//
// Compiler Build ID: CL-36424714
// Cuda compilation tools, release 13.0, V13.0.88
// Based on NVVM 20.0.0
//

.version 9.0
.target sm_100
.address_size 64

	// .globl	_Z13reduce_atomicPdS_i
// _ZZ14reduce_shared1PdS_iE5local has been demoted
// _ZZ14reduce_shared2PdS_iE5local has been demoted

.visible .entry _Z13reduce_atomicPdS_i(
	.param .u64 .ptr .align 1 _Z13reduce_atomicPdS_i_param_0,
	.param .u64 .ptr .align 1 _Z13reduce_atomicPdS_i_param_1,
	.param .u32 _Z13reduce_atomicPdS_i_param_2
)
{
	.reg .pred 	%p<2>;
	.reg .b32 	%r<6>;
	.reg .b64 	%rd<7>;
	.reg .b64 	%fd<3>;

	ld.param.u64 	%rd1, [_Z13reduce_atomicPdS_i_param_0];
	ld.param.u64 	%rd2, [_Z13reduce_atomicPdS_i_param_1];
	ld.param.u32 	%r2, [_Z13reduce_atomicPdS_i_param_2];
	mov.u32 	%r3, %ctaid.x;
	mov.u32 	%r4, %ntid.x;
	mov.u32 	%r5, %tid.x;
	mad.lo.s32 	%r1, %r3, %r4, %r5;
	setp.ge.s32 	%p1, %r1, %r2;
	@%p1 bra 	$L__BB0_2;
	cvta.to.global.u64 	%rd3, %rd1;
	cvta.to.global.u64 	%rd4, %rd2;
	mul.wide.s32 	%rd5, %r1, 8;
	add.s64 	%rd6, %rd3, %rd5;
	ld.global.f64 	%fd1, [%rd6];
	atom.global.add.f64 	%fd2, [%rd4], %fd1;
$L__BB0_2:
	ret;

}
	// .globl	_Z14reduce_shared1PdS_i
.visible .entry _Z14reduce_shared1PdS_i(
	.param .u64 .ptr .align 1 _Z14reduce_shared1PdS_i_param_0,
	.param .u64 .ptr .align 1 _Z14reduce_shared1PdS_i_param_1,
	.param .u32 _Z14reduce_shared1PdS_i_param_2
)
{
	.reg .pred 	%p<4>;
	.reg .b32 	%r<18>;
	.reg .b64 	%rd<8>;
	.reg .b64 	%fd<70>;
	// demoted variable
	.shared .align 8 .b8 _ZZ14reduce_shared1PdS_iE5local[8192];
	ld.param.u64 	%rd1, [_Z14reduce_shared1PdS_i_param_0];
	ld.param.u64 	%rd2, [_Z14reduce_shared1PdS_i_param_1];
	ld.param.u32 	%r5, [_Z14reduce_shared1PdS_i_param_2];
	mov.u32 	%r6, %ctaid.x;
	mov.u32 	%r7, %ntid.x;
	mov.u32 	%r1, %tid.x;
	mad.lo.s32 	%r2, %r6, %r7, %r1;
	setp.ge.s32 	%p1, %r2, %r5;
	@%p1 bra 	$L__BB1_2;
	cvta.to.global.u64 	%rd4, %rd1;
	mul.wide.s32 	%rd5, %r2, 8;
	add.s64 	%rd6, %rd4, %rd5;
	ld.global.f64 	%fd3, [%rd6];
	shl.b32 	%r11, %r1, 3;
	mov.u32 	%r12, _ZZ14reduce_shared1PdS_iE5local;
	add.s32 	%r13, %r12, %r11;
	st.shared.f64 	[%r13], %fd3;
	bra.uni 	$L__BB1_3;
$L__BB1_2:
	shl.b32 	%r8, %r1, 3;
	mov.u32 	%r9, _ZZ14reduce_shared1PdS_iE5local;
	add.s32 	%r10, %r9, %r8;
	mov.b64 	%rd3, 0;
	st.shared.u64 	[%r10], %rd3;
$L__BB1_3:
	bar.sync 	0;
	setp.ne.s32 	%p2, %r1, 0;
	@%p2 bra 	$L__BB1_7;
	mov.f64 	%fd69, 0d0000000000000000;
	mov.b32 	%r17, 128;
	mov.u32 	%r15, _ZZ14reduce_shared1PdS_iE5local;
$L__BB1_5:
	add.s32 	%r16, %r15, %r17;
	ld.shared.f64 	%fd5, [%r16+-128];
	add.f64 	%fd6, %fd69, %fd5;
	ld.shared.f64 	%fd7, [%r16+-120];
	add.f64 	%fd8, %fd6, %fd7;
	ld.shared.f64 	%fd9, [%r16+-112];
	add.f64 	%fd10, %fd8, %fd9;
	ld.shared.f64 	%fd11, [%r16+-104];
	add.f64 	%fd12, %fd10, %fd11;
	ld.shared.f64 	%fd13, [%r16+-96];
	add.f64 	%fd14, %fd12, %fd13;
	ld.shared.f64 	%fd15, [%r16+-88];
	add.f64 	%fd16, %fd14, %fd15;
	ld.shared.f64 	%fd17, [%r16+-80];
	add.f64 	%fd18, %fd16, %fd17;
	ld.shared.f64 	%fd19, [%r16+-72];
	add.f64 	%fd20, %fd18, %fd19;
	ld.shared.f64 	%fd21, [%r16+-64];
	add.f64 	%fd22, %fd20, %fd21;
	ld.shared.f64 	%fd23, [%r16+-56];
	add.f64 	%fd24, %fd22, %fd23;
	ld.shared.f64 	%fd25, [%r16+-48];
	add.f64 	%fd26, %fd24, %fd25;
	ld.shared.f64 	%fd27, [%r16+-40];
	add.f64 	%fd28, %fd26, %fd27;
	ld.shared.f64 	%fd29, [%r16+-32];
	add.f64 	%fd30, %fd28, %fd29;
	ld.shared.f64 	%fd31, [%r16+-24];
	add.f64 	%fd32, %fd30, %fd31;
	ld.shared.f64 	%fd33, [%r16+-16];
	add.f64 	%fd34, %fd32, %fd33;
	ld.shared.f64 	%fd35, [%r16+-8];
	add.f64 	%fd36, %fd34, %fd35;
	ld.shared.f64 	%fd37, [%r16];
	add.f64 	%fd38, %fd36, %fd37;
	ld.shared.f64 	%fd39, [%r16+8];
	add.f64 	%fd40, %fd38, %fd39;
	ld.shared.f64 	%fd41, [%r16+16];
	add.f64 	%fd42, %fd40, %fd41;
	ld.shared.f64 	%fd43, [%r16+24];
	add.f64 	%fd44, %fd42, %fd43;
	ld.shared.f64 	%fd45, [%r16+32];
	add.f64 	%fd46, %fd44, %fd45;
	ld.shared.f64 	%fd47, [%r16+40];
	add.f64 	%fd48, %fd46, %fd47;
	ld.shared.f64 	%fd49, [%r16+48];
	add.f64 	%fd50, %fd48, %fd49;
	ld.shared.f64 	%fd51, [%r16+56];
	add.f64 	%fd52, %fd50, %fd51;
	ld.shared.f64 	%fd53, [%r16+64];
	add.f64 	%fd54, %fd52, %fd53;
	ld.shared.f64 	%fd55, [%r16+72];
	add.f64 	%fd56, %fd54, %fd55;
	ld.shared.f64 	%fd57, [%r16+80];
	add.f64 	%fd58, %fd56, %fd57;
	ld.shared.f64 	%fd59, [%r16+88];
	add.f64 	%fd60, %fd58, %fd59;
	ld.shared.f64 	%fd61, [%r16+96];
	add.f64 	%fd62, %fd60, %fd61;
	ld.shared.f64 	%fd63, [%r16+104];
	add.f64 	%fd64, %fd62, %fd63;
	ld.shared.f64 	%fd65, [%r16+112];
	add.f64 	%fd66, %fd64, %fd65;
	ld.shared.f64 	%fd67, [%r16+120];
	add.f64 	%fd69, %fd66, %fd67;
	add.s32 	%r17, %r17, 256;
	setp.ne.s32 	%p3, %r17, 8320;
	@%p3 bra 	$L__BB1_5;
	cvta.to.global.u64 	%rd7, %rd2;
	atom.global.add.f64 	%fd68, [%rd7], %fd69;
$L__BB1_7:
	ret;

}
	// .globl	_Z14reduce_shared2PdS_i
.visible .entry _Z14reduce_shared2PdS_i(
	.param .u64 .ptr .align 1 _Z14reduce_shared2PdS_i_param_0,
	.param .u64 .ptr .align 1 _Z14reduce_shared2PdS_i_param_1,
	.param .u32 _Z14reduce_shared2PdS_i_param_2
)
{
	.reg .pred 	%p<6>;
	.reg .b32 	%r<14>;
	.reg .b64 	%rd<8>;
	.reg .b64 	%fd<7>;
	// demoted variable
	.shared .align 8 .b8 _ZZ14reduce_shared2PdS_iE5local[8192];
	ld.param.u64 	%rd1, [_Z14reduce_shared2PdS_i_param_0];
	ld.param.u64 	%rd2, [_Z14reduce_shared2PdS_i_param_1];
	ld.param.u32 	%r7, [_Z14reduce_shared2PdS_i_param_2];
	mov.u32 	%r8, %ctaid.x;
	mov.u32 	%r13, %ntid.x;
	mov.u32 	%r2, %tid.x;
	mad.lo.s32 	%r3, %r8, %r13, %r2;
	setp.ge.s32 	%p1, %r3, %r7;
	shl.b32 	%r9, %r2, 3;
	mov.u32 	%r10, _ZZ14reduce_shared2PdS_iE5local;
	add.s32 	%r4, %r10, %r9;
	@%p1 bra 	$L__BB2_2;
	cvta.to.global.u64 	%rd4, %rd1;
	mul.wide.s32 	%rd5, %r3, 8;
	add.s64 	%rd6, %rd4, %rd5;
	ld.global.f64 	%fd1, [%rd6];
	st.shared.f64 	[%r4], %fd1;
	bra.uni 	$L__BB2_3;
$L__BB2_2:
	mov.b64 	%rd3, 0;
	st.shared.u64 	[%r4], %rd3;
$L__BB2_3:
	setp.lt.u32 	%p2, %r13, 2;
	@%p2 bra 	$L__BB2_7;
$L__BB2_4:
	shr.u32 	%r6, %r13, 1;
	bar.sync 	0;
	setp.ge.u32 	%p3, %r2, %r6;
	@%p3 bra 	$L__BB2_6;
	shl.b32 	%r11, %r6, 3;
	add.s32 	%r12, %r4, %r11;
	ld.shared.f64 	%fd2, [%r12];
	ld.shared.f64 	%fd3, [%r4];
	add.f64 	%fd4, %fd2, %fd3;
	st.shared.f64 	[%r4], %fd4;
$L__BB2_6:
	setp.gt.u32 	%p4, %r13, 3;
	mov.u32 	%r13, %r6;
	@%p4 bra 	$L__BB2_4;
$L__BB2_7:
	setp.ne.s32 	%p5, %r2, 0;
	@%p5 bra 	$L__BB2_9;
	ld.shared.f64 	%fd5, [_ZZ14reduce_shared2PdS_iE5local];
	cvta.to.global.u64 	%rd7, %rd2;
	atom.global.add.f64 	%fd6, [%rd7], %fd5;
$L__BB2_9:
	ret;

}
	// .globl	_Z5firstPdi
.visible .entry _Z5firstPdi(
	.param .u64 .ptr .align 1 _Z5firstPdi_param_0,
	.param .u32 _Z5firstPdi_param_1
)
{
	.reg .pred 	%p<2>;
	.reg .b32 	%r<6>;
	.reg .b64 	%rd<5>;
	.reg .b64 	%fd<2>;

	ld.param.u64 	%rd1, [_Z5firstPdi_param_0];
	ld.param.u32 	%r2, [_Z5firstPdi_param_1];
	mov.u32 	%r3, %ctaid.x;
	mov.u32 	%r4, %ntid.x;
	mov.u32 	%r5, %tid.x;
	mad.lo.s32 	%r1, %r3, %r4, %r5;
	setp.ge.s32 	%p1, %r1, %r2;
	@%p1 bra 	$L__BB3_2;
	cvta.to.global.u64 	%rd2, %rd1;
	cvt.rn.f64.s32 	%fd1, %r1;
	mul.wide.s32 	%rd3, %r1, 8;
	add.s64 	%rd4, %rd2, %rd3;
	st.global.f64 	[%rd4], %fd1;
$L__BB3_2:
	ret;

}


// ===== COMPILED SASS (sm_100) =====

	.target	sm_100

	.elftype	@"ET_EXEC"


//--------------------- .note.nv.tkinfo           --------------------------
	.section	.note.nv.tkinfo,"",@"SHT_NOTE"
	.sectionflags	@"SHF_NOTE_NV_TKINFO"
	.tkinfo
        /*0018*/ 	.word	0x00000002
        /*0030*/ 	.string	""
        /*0030*/ 	.string	"ptxas"
        /*0030*/ 	.string	"Cuda compilation tools, release 13.0, V13.0.88"
        /*0030*/ 	.string	"Build cuda_13.0.r13.0/compiler.36424714_0"
        /*0030*/ 	.string	"-arch sm_100 -m 64 "



//--------------------- .note.nv.cuinfo           --------------------------
	.section	.note.nv.cuinfo,"",@"SHT_NOTE"
	.sectionflags	@"SHF_NOTE_NV_CUINFO"
        /*0018*/ 	.short	0x0002
        /*001a*/ 	.short	0x0064
        /*001c*/ 	.short	0x0082
	.zero		2


//--------------------- .nv.info                  --------------------------
	.section	.nv.info,"",@"SHT_CUDA_INFO"
	.align	4


	//----- nvinfo : EIATTR_REGCOUNT
	.align		4
        /*0000*/ 	.byte	0x04, 0x2f
        /*0002*/ 	.short	(.L_1 - .L_0)
	.align		4
.L_0:
        /*0004*/ 	.word	index@(_Z13reduce_atomicPdS_i)
        /*0008*/ 	.word	0x00000008


	//----- nvinfo : EIATTR_FRAME_SIZE
	.align		4
.L_1:
        /*000c*/ 	.byte	0x04, 0x11
        /*000e*/ 	.short	(.L_3 - .L_2)
	.align		4
.L_2:
        /*0010*/ 	.word	index@(_Z13reduce_atomicPdS_i)
        /*0014*/ 	.word	0x00000000


	//----- nvinfo : EIATTR_REGCOUNT
	.align		4
.L_3:
        /*0018*/ 	.byte	0x04, 0x2f
        /*001a*/ 	.short	(.L_5 - .L_4)
	.align		4
.L_4:
        /*001c*/ 	.word	index@(_Z14reduce_shared1PdS_i)
        /*0020*/ 	.word	0x00000016


	//----- nvinfo : EIATTR_FRAME_SIZE
	.align		4
.L_5:
        /*0024*/ 	.byte	0x04, 0x11
        /*0026*/ 	.short	(.L_7 - .L_6)
	.align		4
.L_6:
        /*0028*/ 	.word	index@(_Z14reduce_shared1PdS_i)
        /*002c*/ 	.word	0x00000000


	//----- nvinfo : EIATTR_REGCOUNT
	.align		4
.L_7:
        /*0030*/ 	.byte	0x04, 0x2f
        /*0032*/ 	.short	(.L_9 - .L_8)
	.align		4
.L_8:
        /*0034*/ 	.word	index@(_Z14reduce_shared2PdS_i)
        /*0038*/ 	.word	0x0000000c


	//----- nvinfo : EIATTR_FRAME_SIZE
	.align		4
.L_9:
        /*003c*/ 	.byte	0x04, 0x11
        /*003e*/ 	.short	(.L_11 - .L_10)
	.align		4
.L_10:
        /*0040*/ 	.word	index@(_Z14reduce_shared2PdS_i)
        /*0044*/ 	.word	0x00000000


	//----- nvinfo : EIATTR_REGCOUNT
	.align		4
.L_11:
        /*0048*/ 	.byte	0x04, 0x2f
        /*004a*/ 	.short	(.L_13 - .L_12)
	.align		4
.L_12:
        /*004c*/ 	.word	index@(_Z5firstPdi)
        /*0050*/ 	.word	0x0000000a


	//----- nvinfo : EIATTR_FRAME_SIZE
	.align		4
.L_13:
        /*0054*/ 	.byte	0x04, 0x11
        /*0056*/ 	.short	(.L_15 - .L_14)
	.align		4
.L_14:
        /*0058*/ 	.word	index@(_Z5firstPdi)
        /*005c*/ 	.word	0x00000000


	//----- nvinfo : EIATTR_MIN_STACK_SIZE
	.align		4
.L_15:
        /*0060*/ 	.byte	0x04, 0x12
        /*0062*/ 	.short	(.L_17 - .L_16)
	.align		4
.L_16:
        /*0064*/ 	.word	index@(_Z5firstPdi)
        /*0068*/ 	.word	0x00000000


	//----- nvinfo : EIATTR_MIN_STACK_SIZE
	.align		4
.L_17:
        /*006c*/ 	.byte	0x04, 0x12
        /*006e*/ 	.short	(.L_19 - .L_18)
	.align		4
.L_18:
        /*0070*/ 	.word	index@(_Z14reduce_shared2PdS_i)
        /*0074*/ 	.word	0x00000000


	//----- nvinfo : EIATTR_MIN_STACK_SIZE
	.align		4
.L_19:
        /*0078*/ 	.byte	0x04, 0x12
        /*007a*/ 	.short	(.L_21 - .L_20)
	.align		4
.L_20:
        /*007c*/ 	.word	index@(_Z14reduce_shared1PdS_i)
        /*0080*/ 	.word	0x00000000


	//----- nvinfo : EIATTR_MIN_STACK_SIZE
	.align		4
.L_21:
        /*0084*/ 	.byte	0x04, 0x12
        /*0086*/ 	.short	(.L_23 - .L_22)
	.align		4
.L_22:
        /*0088*/ 	.word	index@(_Z13reduce_atomicPdS_i)
        /*008c*/ 	.word	0x00000000
.L_23:


//--------------------- .nv.compat                --------------------------
	.section	.nv.compat,"",@"SHT_CUDA_COMPAT_INFO"
	.align	4
        /*0000*/ 	.byte	0x02, 0x09, 0x00, 0x00, 0x02, 0x02, 0x01, 0x00, 0x02, 0x05, 0x05, 0x00, 0x03, 0x07, 0x01, 0x01
        /*0010*/ 	.byte	0x02, 0x03, 0x00, 0x00, 0x02, 0x06, 0x01, 0x00, 0x04, 0x0b, 0x08, 0x00, 0x01, 0x00, 0x00, 0x00
        /*0020*/ 	.byte	0x00, 0x00, 0x00, 0x00


//--------------------- .nv.info._Z5firstPdi      --------------------------
	.section	.nv.info._Z5firstPdi,"",@"SHT_CUDA_INFO"
	.sectionflags	@""
	.align	4


	//----- nvinfo : EIATTR_CUDA_API_VERSION
	.align		4
        /*0000*/ 	.byte	0x04, 0x37
        /*0002*/ 	.short	(.L_25 - .L_24)
.L_24:
        /*0004*/ 	.word	0x00000082


	//----- nvinfo : EIATTR_KPARAM_INFO
	.align		4
.L_25:
        /*0008*/ 	.byte	0x04, 0x17
        /*000a*/ 	.short	(.L_27 - .L_26)
.L_26:
        /*000c*/ 	.word	0x00000000
        /*0010*/ 	.short	0x0001
        /*0012*/ 	.short	0x0008
        /*0014*/ 	.byte	0x00, 0xf0, 0x11, 0x00


	//----- nvinfo : EIATTR_KPARAM_INFO
	.align		4
.L_27:
        /*0018*/ 	.byte	0x04, 0x17
        /*001a*/ 	.short	(.L_29 - .L_28)
.L_28:
        /*001c*/ 	.word	0x00000000
        /*0020*/ 	.short	0x0000
        /*0022*/ 	.short	0x0000
        /*0024*/ 	.byte	0x00, 0xf5, 0x21, 0x00


	//----- nvinfo : EIATTR_SPARSE_MMA_MASK
	.align		4
.L_29:
        /*0028*/ 	.byte	0x03, 0x50
        /*002a*/ 	.short	0x0000


	//----- nvinfo : EIATTR_MAXREG_COUNT
	.align		4
        /*002c*/ 	.byte	0x03, 0x1b
        /*002e*/ 	.short	0x00ff


	//----- nvinfo : EIATTR_MERCURY_ISA_VERSION
	.align		4
        /*0030*/ 	.byte	0x03, 0x5f
        /*0032*/ 	.short	0x0101


	//----- nvinfo : EIATTR_VRC_CTA_INIT_COUNT
	.align		4
        /*0034*/ 	.byte	0x02, 0x4a
	.zero		1
	.zero		1


	//----- nvinfo : EIATTR_EXIT_INSTR_OFFSETS
	.align		4
        /*0038*/ 	.byte	0x04, 0x1c
        /*003a*/ 	.short	(.L_31 - .L_30)


	//   ....[0]....
.L_30:
        /*003c*/ 	.word	0x00000070


	//   ....[1]....
        /*0040*/ 	.word	0x000000d0


	//----- nvinfo : EIATTR_CBANK_PARAM_SIZE
	.align		4
.L_31:
        /*0044*/ 	.byte	0x03, 0x19
        /*0046*/ 	.short	0x000c


	//----- nvinfo : EIATTR_PARAM_CBANK
	.align		4
        /*0048*/ 	.byte	0x04, 0x0a
        /*004a*/ 	.short	(.L_33 - .L_32)
	.align		4
.L_32:
        /*004c*/ 	.word	index@(.nv.constant0._Z5firstPdi)
        /*0050*/ 	.short	0x0380
        /*0052*/ 	.short	0x000c


	//----- nvinfo : EIATTR_SW_WAR
	.align		4
.L_33:
        /*0054*/ 	.byte	0x04, 0x36
        /*0056*/ 	.short	(.L_35 - .L_34)
.L_34:
        /*0058*/ 	.word	0x00000008
.L_35:


//--------------------- .nv.info._Z14reduce_shared2PdS_i --------------------------
	.section	.nv.info._Z14reduce_shared2PdS_i,"",@"SHT_CUDA_INFO"
	.sectionflags	@""
	.align	4


	//----- nvinfo : EIATTR_CUDA_API_VERSION
	.align		4
        /*0000*/ 	.byte	0x04, 0x37
        /*0002*/ 	.short	(.L_37 - .L_36)
.L_36:
        /*0004*/ 	.word	0x00000082


	//----- nvinfo : EIATTR_KPARAM_INFO
	.align		4
.L_37:
        /*0008*/ 	.byte	0x04, 0x17
        /*000a*/ 	.short	(.L_39 - .L_38)
.L_38:
        /*000c*/ 	.word	0x00000000
        /*0010*/ 	.short	0x0002
        /*0012*/ 	.short	0x0010
        /*0014*/ 	.byte	0x00, 0xf0, 0x11, 0x00


	//----- nvinfo : EIATTR_KPARAM_INFO
	.align		4
.L_39:
        /*0018*/ 	.byte	0x04, 0x17
        /*001a*/ 	.short	(.L_41 - .L_40)
.L_40:
        /*001c*/ 	.word	0x00000000
        /*0020*/ 	.short	0x0001
        /*0022*/ 	.short	0x0008
        /*0024*/ 	.byte	0x00, 0xf5, 0x21, 0x00


	//----- nvinfo : EIATTR_KPARAM_INFO
	.align		4
.L_41:
        /*0028*/ 	.byte	0x04, 0x17
        /*002a*/ 	.short	(.L_43 - .L_42)
.L_42:
        /*002c*/ 	.word	0x00000000
        /*0030*/ 	.short	0x0000
        /*0032*/ 	.short	0x0000
        /*0034*/ 	.byte	0x00, 0xf5, 0x21, 0x00


	//----- nvinfo : EIATTR_SPARSE_MMA_MASK
	.align		4
.L_43:
        /*0038*/ 	.byte	0x03, 0x50
        /*003a*/ 	.short	0x0000


	//----- nvinfo : EIATTR_MAXREG_COUNT
	.align		4
        /*003c*/ 	.byte	0x03, 0x1b
        /*003e*/ 	.short	0x00ff


	//----- nvinfo : EIATTR_NUM_BARRIERS
	.align		4
        /*0040*/ 	.byte	0x02, 0x4c
        /*0042*/ 	.byte	0x01
	.zero		1


	//----- nvinfo : EIATTR_MERCURY_ISA_VERSION
	.align		4
        /*0044*/ 	.byte	0x03, 0x5f
        /*0046*/ 	.short	0x0101


	//----- nvinfo : EIATTR_VRC_CTA_INIT_COUNT
	.align		4
        /*0048*/ 	.byte	0x02, 0x4a
	.zero		1
	.zero		1


	//----- nvinfo : EIATTR_EXIT_INSTR_OFFSETS
	.align		4
        /*004c*/ 	.byte	0x04, 0x1c
        /*004e*/ 	.short	(.L_45 - .L_44)


	//   ....[0]....
.L_44:
        /*0050*/ 	.word	0x000001f0


	//   ....[1]....
        /*0054*/ 	.word	0x00000260


	//----- nvinfo : EIATTR_CBANK_PARAM_SIZE
	.align		4
.L_45:
        /*0058*/ 	.byte	0x03, 0x19
        /*005a*/ 	.short	0x0014


	//----- nvinfo : EIATTR_PARAM_CBANK
	.align		4
        /*005c*/ 	.byte	0x04, 0x0a
        /*005e*/ 	.short	(.L_47 - .L_46)
	.align		4
.L_46:
        /*0060*/ 	.word	index@(.nv.constant0._Z14reduce_shared2PdS_i)
        /*0064*/ 	.short	0x0380
        /*0066*/ 	.short	0x0014


	//----- nvinfo : EIATTR_SW_WAR
	.align		4
.L_47:
        /*0068*/ 	.byte	0x04, 0x36
        /*006a*/ 	.short	(.L_49 - .L_48)
.L_48:
        /*006c*/ 	.word	0x00000008
.L_49:


//--------------------- .nv.info._Z14reduce_shared1PdS_i --------------------------
	.section	.nv.info._Z14reduce_shared1PdS_i,"",@"SHT_CUDA_INFO"
	.sectionflags	@""
	.align	4


	//----- nvinfo : EIATTR_CUDA_API_VERSION
	.align		4
        /*0000*/ 	.byte	0x04, 0x37
        /*0002*/ 	.short	(.L_51 - .L_50)
.L_50:
        /*0004*/ 	.word	0x00000082


	//----- nvinfo : EIATTR_KPARAM_INFO
	.align		4
.L_51:
        /*0008*/ 	.byte	0x04, 0x17
        /*000a*/ 	.short	(.L_53 - .L_52)
.L_52:
        /*000c*/ 	.word	0x00000000
        /*0010*/ 	.short	0x0002
        /*0012*/ 	.short	0x0010
        /*0014*/ 	.byte	0x00, 0xf0, 0x11, 0x00


	//----- nvinfo : EIATTR_KPARAM_INFO
	.align		4
.L_53:
        /*0018*/ 	.byte	0x04, 0x17
        /*001a*/ 	.short	(.L_55 - .L_54)
.L_54:
        /*001c*/ 	.word	0x00000000
        /*0020*/ 	.short	0x0001
        /*0022*/ 	.short	0x0008
        /*0024*/ 	.byte	0x00, 0xf5, 0x21, 0x00


	//----- nvinfo : EIATTR_KPARAM_INFO
	.align		4
.L_55:
        /*0028*/ 	.byte	0x04, 0x17
        /*002a*/ 	.short	(.L_57 - .L_56)
.L_56:
        /*002c*/ 	.word	0x00000000
        /*0030*/ 	.short	0x0000
        /*0032*/ 	.short	0x0000
        /*0034*/ 	.byte	0x00, 0xf5, 0x21, 0x00


	//----- nvinfo : EIATTR_SPARSE_MMA_MASK
	.align		4
.L_57:
        /*0038*/ 	.byte	0x03, 0x50
        /*003a*/ 	.short	0x0000


	//----- nvinfo : EIATTR_MAXREG_COUNT
	.align		4
        /*003c*/ 	.byte	0x03, 0x1b
        /*003e*/ 	.short	0x00ff


	//----- nvinfo : EIATTR_NUM_BARRIERS
	.align		4
        /*0040*/ 	.byte	0x02, 0x4c
        /*0042*/ 	.byte	0x01
	.zero		1


	//----- nvinfo : EIATTR_MERCURY_ISA_VERSION
	.align		4
        /*0044*/ 	.byte	0x03, 0x5f
        /*0046*/ 	.short	0x0101


	//----- nvinfo : EIATTR_VRC_CTA_INIT_COUNT
	.align		4
        /*0048*/ 	.byte	0x02, 0x4a
	.zero		1
	.zero		1


	//----- nvinfo : EIATTR_EXIT_INSTR_OFFSETS
	.align		4
        /*004c*/ 	.byte	0x04, 0x1c
        /*004e*/ 	.short	(.L_59 - .L_58)


	//   ....[0]....
.L_58:
        /*0050*/ 	.word	0x000001d0


	//   ....[1]....
        /*0054*/ 	.word	0x00000550


	//----- nvinfo : EIATTR_CRS_STACK_SIZE
	.align		4
.L_59:
        /*0058*/ 	.byte	0x04, 0x1e
        /*005a*/ 	.short	(.L_61 - .L_60)
.L_60:
        /*005c*/ 	.word	0x00000000


	//----- nvinfo : EIATTR_CBANK_PARAM_SIZE
	.align		4
.L_61:
        /*0060*/ 	.byte	0x03, 0x19
        /*0062*/ 	.short	0x0014


	//----- nvinfo : EIATTR_PARAM_CBANK
	.align		4
        /*0064*/ 	.byte	0x04, 0x0a
        /*0066*/ 	.short	(.L_63 - .L_62)
	.align		4
.L_62:
        /*0068*/ 	.word	index@(.nv.constant0._Z14reduce_shared1PdS_i)
        /*006c*/ 	.short	0x0380
        /*006e*/ 	.short	0x0014


	//----- nvinfo : EIATTR_SW_WAR
	.align		4
.L_63:
        /*0070*/ 	.byte	0x04, 0x36
        /*0072*/ 	.short	(.L_65 - .L_64)
.L_64:
        /*0074*/ 	.word	0x00000008
.L_65:


//--------------------- .nv.info._Z13reduce_atomicPdS_i --------------------------
	.section	.nv.info._Z13reduce_atomicPdS_i,"",@"SHT_CUDA_INFO"
	.sectionflags	@""
	.align	4


	//----- nvinfo : EIATTR_CUDA_API_VERSION
	.align		4
        /*0000*/ 	.byte	0x04, 0x37
        /*0002*/ 	.short	(.L_67 - .L_66)
.L_66:
        /*0004*/ 	.word	0x00000082


	//----- nvinfo : EIATTR_KPARAM_INFO
	.align		4
.L_67:
        /*0008*/ 	.byte	0x04, 0x17
        /*000a*/ 	.short	(.L_69 - .L_68)
.L_68:
        /*000c*/ 	.word	0x00000000
        /*0010*/ 	.short	0x0002
        /*0012*/ 	.short	0x0010
        /*0014*/ 	.byte	0x00, 0xf0, 0x11, 0x00


	//----- nvinfo : EIATTR_KPARAM_INFO
	.align		4
.L_69:
        /*0018*/ 	.byte	0x04, 0x17
        /*001a*/ 	.short	(.L_71 - .L_70)
.L_70:
        /*001c*/ 	.word	0x00000000
        /*0020*/ 	.short	0x0001
        /*0022*/ 	.short	0x0008
        /*0024*/ 	.byte	0x00, 0xf5, 0x21, 0x00


	//----- nvinfo : EIATTR_KPARAM_INFO
	.align		4
.L_71:
        /*0028*/ 	.byte	0x04, 0x17
        /*002a*/ 	.short	(.L_73 - .L_72)
.L_72:
        /*002c*/ 	.word	0x00000000
        /*0030*/ 	.short	0x0000
        /*0032*/ 	.short	0x0000
        /*0034*/ 	.byte	0x00, 0xf5, 0x21, 0x00


	//----- nvinfo : EIATTR_SPARSE_MMA_MASK
	.align		4
.L_73:
        /*0038*/ 	.byte	0x03, 0x50
        /*003a*/ 	.short	0x0000


	//----- nvinfo : EIATTR_MAXREG_COUNT
	.align		4
        /*003c*/ 	.byte	0x03, 0x1b
        /*003e*/ 	.short	0x00ff


	//----- nvinfo : EIATTR_MERCURY_ISA_VERSION
	.align		4
        /*0040*/ 	.byte	0x03, 0x5f
        /*0042*/ 	.short	0x0101


	//----- nvinfo : EIATTR_VRC_CTA_INIT_COUNT
	.align		4
        /*0044*/ 	.byte	0x02, 0x4a
	.zero		1
	.zero		1


	//----- nvinfo : EIATTR_EXIT_INSTR_OFFSETS
	.align		4
        /*0048*/ 	.byte	0x04, 0x1c
        /*004a*/ 	.short	(.L_75 - .L_74)


	//   ....[0]....
.L_74:
        /*004c*/ 	.word	0x00000070


	//   ....[1]....
        /*0050*/ 	.word	0x000000e0


	//----- nvinfo : EIATTR_CBANK_PARAM_SIZE
	.align		4
.L_75:
        /*0054*/ 	.byte	0x03, 0x19
        /*0056*/ 	.short	0x0014


	//----- nvinfo : EIATTR_PARAM_CBANK
	.align		4
        /*0058*/ 	.byte	0x04, 0x0a
        /*005a*/ 	.short	(.L_77 - .L_76)
	.align		4
.L_76:
        /*005c*/ 	.word	index@(.nv.constant0._Z13reduce_atomicPdS_i)
        /*0060*/ 	.short	0x0380
        /*0062*/ 	.short	0x0014


	//----- nvinfo : EIATTR_SW_WAR
	.align		4
.L_77:
        /*0064*/ 	.byte	0x04, 0x36
        /*0066*/ 	.short	(.L_79 - .L_78)
.L_78:
        /*0068*/ 	.word	0x00000008
.L_79:


//--------------------- .nv.callgraph             --------------------------
	.section	.nv.callgraph,"",@"SHT_CUDA_CALLGRAPH"
	.align	4
	.sectionentsize	8
	.align		4
        /*0000*/ 	.word	0x00000000
	.align		4
        /*0004*/ 	.word	0xffffffff
	.align		4
        /*0008*/ 	.word	0x00000000
	.align		4
        /*000c*/ 	.word	0xfffffffe
	.align		4
        /*0010*/ 	.word	0x00000000
	.align		4
        /*0014*/ 	.word	0xfffffffd
	.align		4
        /*0018*/ 	.word	0x00000000
	.align		4
        /*001c*/ 	.word	0xfffffffc


//--------------------- .text._Z5firstPdi         --------------------------
	.section	.text._Z5firstPdi,"ax",@progbits
	.align	128
        .global         _Z5firstPdi
        .type           _Z5firstPdi,@function
        .size           _Z5firstPdi,(.L_x_10 - _Z5firstPdi)
        .other          _Z5firstPdi,@"STO_CUDA_ENTRY STV_DEFAULT"
_Z5firstPdi:
.text._Z5firstPdi:
[----:B------:R-:W-:Y:S01]  /*0000*/  LDC R1, c[0x0][0x37c] ;  /* 0x0000df00ff017b82 */ /* 0x000fe20000000800 */
[----:B------:R-:W0:Y:S07]  /*0010*/  S2R R0, SR_TID.X ;  /* 0x0000000000007919 */ /* 0x000e2e0000002100 */
[----:B------:R-:W0:Y:S01]  /*0020*/  S2UR UR4, SR_CTAID.X ;  /* 0x00000000000479c3 */ /* 0x000e220000002500 */
[----:B------:R-:W1:Y:S07]  /*0030*/  LDCU UR5, c[0x0][0x388] ;  /* 0x00007100ff0577ac */ /* 0x000e6e0008000800 */
[----:B------:R-:W0:Y:S02]  /*0040*/  LDC R7, c[0x0][0x360] ;  /* 0x0000d800ff077b82 */ /* 0x000e240000000800 */
[----:B0-----:R-:W-:-:S05]  /*0050*/  IMAD R7, R7, UR4, R0 ;  /* 0x0000000407077c24 */ /* 0x001fca000f8e0200 */
[----:B-1----:R-:W-:-:S13]  /*0060*/  ISETP.GE.AND P0, PT, R7, UR5, PT ;  /* 0x0000000507007c0c */ /* 0x002fda000bf06270 */
[----:B------:R-:W-:Y:S05]  /*0070*/  @P0 EXIT ;  /* 0x000000000000094d */ /* 0x000fea0003800000 */
[----:B------:R-:W0:Y:S01]  /*0080*/  LDC.64 R4, c[0x0][0x380] ;  /* 0x0000e000ff047b82 */ /* 0x000e220000000a00 */
[----:B------:R-:W1:Y:S01]  /*0090*/  LDCU.64 UR4, c[0x0][0x358] ;  /* 0x00006b00ff0477ac */ /* 0x000e620008000a00 */
[----:B------:R-:W1:Y:S01]  /*00a0*/  I2F.F64 R2, R7 ;  /* 0x0000000700027312 */ /* 0x000e620000201c00 */
[----:B0-----:R-:W-:-:S05]  /*00b0*/  IMAD.WIDE R4, R7, 0x8, R4 ;  /* 0x0000000807047825 */ /* 0x001fca00078e0204 */
[----:B-1----:R-:W-:Y:S01]  /*00c0*/  STG.E.64 desc[UR4][R4.64], R2 ;  /* 0x0000000204007986 */ /* 0x002fe2000c101b04 */
[----:B------:R-:W-:Y:S05]  /*00d0*/  EXIT ;  /* 0x000000000000794d */ /* 0x000fea0003800000 */
.L_x_0:
[----:B------:R-:W-:-:S00]  /*00e0*/  BRA `(.L_x_0) ;  /* 0xfffffffc00fc7947 */ /* 0x000fc0000383ffff */
[----:B------:R-:W-:-:S00]  /*00f0*/  NOP ;  /* 0x0000000000007918 */ /* 0x000fc00000000000 */
        /* <DEDUP_REMOVED lines=8> */
.L_x_10:


//--------------------- .text._Z14reduce_shared2PdS_i --------------------------
	.section	.text._Z14reduce_shared2PdS_i,"ax",@progbits
	.align	128
        .global         _Z14reduce_shared2PdS_i
        .type           _Z14reduce_shared2PdS_i,@function
        .size           _Z14reduce_shared2PdS_i,(.L_x_11 - _Z14reduce_shared2PdS_i)
        .other          _Z14reduce_shared2PdS_i,@"STO_CUDA_ENTRY STV_DEFAULT"
_Z14reduce_shared2PdS_i:
.text._Z14reduce_shared2PdS_i:
[----:B------:R-:W-:Y:S01]  /*0000*/  LDC R1, c[0x0][0x37c] ;  /* 0x0000df00ff017b82 */ /* 0x000fe20000000800 */
[----:B------:R-:W0:Y:S07]  /*0010*/  S2R R9, SR_TID.X ;  /* 0x0000000000097919 */ /* 0x000e2e0000002100 */
[----:B------:R-:W0:Y:S01]  /*0020*/  S2UR UR4, SR_CTAID.X ;  /* 0x00000000000479c3 */ /* 0x000e220000002500 */
[----:B------:R-:W1:Y:S01]  /*0030*/  LDCU UR5, c[0x0][0x390] ;  /* 0x00007200ff0577ac */ /* 0x000e620008000800 */
[----:B------:R-:W2:Y:S06]  /*0040*/  LDCU.64 UR6, c[0x0][0x358] ;  /* 0x00006b00ff0677ac */ /* 0x000eac0008000a00 */
[----:B------:R-:W0:Y:S02]  /*0050*/  LDC R0, c[0x0][0x360] ;  /* 0x0000d800ff007b82 */ /* 0x000e240000000800 */
[----:B0-----:R-:W-:-:S05]  /*0060*/  IMAD R5, R0, UR4, R9 ;  /* 0x0000000400057c24 */ /* 0x001fca000f8e0209 */
[----:B-1----:R-:W-:-:S13]  /*0070*/  ISETP.GE.AND P1, PT, R5, UR5, PT ;  /* 0x0000000505007c0c */ /* 0x002fda000bf26270 */
[----:B------:R-:W0:Y:S02]  /*0080*/  @!P1 LDC.64 R2, c[0x0][0x380] ;  /* 0x0000e000ff029b82 */ /* 0x000e240000000a00 */
[----:B0-----:R-:W-:-:S06]  /*0090*/  @!P1 IMAD.WIDE R2, R5, 0x8, R2 ;  /* 0x0000000805029825 */ /* 0x001fcc00078e0202 */
[----:B--2---:R-:W2:Y:S01]  /*00a0*/  @!P1 LDG.E.64 R2, desc[UR6][R2.64] ;  /* 0x0000000602029981 */ /* 0x004ea2000c1e1b00 */
[----:B------:R-:W0:Y:S01]  /*00b0*/  S2UR UR5, SR_CgaCtaId ;  /* 0x00000000000579c3 */ /* 0x000e220000008800 */
[----:B------:R-:W-:Y:S01]  /*00c0*/  UMOV UR4, 0x400 ;  /* 0x0000040000047882 */ /* 0x000fe20000000000 */
[----:B------:R-:W-:Y:S02]  /*00d0*/  ISETP.GE.U32.AND P2, PT, R0, 0x2, PT ;  /* 0x000000020000780c */ /* 0x000fe40003f46070 */
[----:B------:R-:W-:Y:S01]  /*00e0*/  ISETP.NE.AND P0, PT, R9, RZ, PT ;  /* 0x000000ff0900720c */ /* 0x000fe20003f05270 */
[----:B0-----:R-:W-:-:S06]  /*00f0*/  ULEA UR4, UR5, UR4, 0x18 ;  /* 0x0000000405047291 */ /* 0x001fcc000f8ec0ff */
[----:B------:R-:W-:-:S05]  /*0100*/  LEA R7, R9, UR4, 0x3 ;  /* 0x0000000409077c11 */ /* 0x000fca000f8e18ff */
[----:B--2---:R0:W-:Y:S04]  /*0110*/  @!P1 STS.64 [R7], R2 ;  /* 0x0000000207009388 */ /* 0x0041e80000000a00 */
[----:B------:R0:W-:Y:S01]  /*0120*/  @P1 STS.64 [R7], RZ ;  /* 0x000000ff07001388 */ /* 0x0001e20000000a00 */
[----:B------:R-:W-:Y:S05]  /*0130*/  @!P2 BRA `(.L_x_1) ;  /* 0x00000000002ca947 */ /* 0x000fea0003800000 */
.L_x_2:
[----:B------:R-:W-:Y:S01]  /*0140*/  BAR.SYNC.DEFER_BLOCKING 0x0 ;  /* 0x0000000000007b1d */ /* 0x000fe20000010000 */
[----:B------:R-:W-:-:S04]  /*0150*/  SHF.R.U32.HI R8, RZ, 0x1, R0 ;  /* 0x00000001ff087819 */ /* 0x000fc80000011600 */
[----:B------:R-:W-:-:S13]  /*0160*/  ISETP.GE.U32.AND P1, PT, R9, R8, PT ;  /* 0x000000080900720c */ /* 0x000fda0003f26070 */
[----:B------:R-:W-:Y:S01]  /*0170*/  @!P1 IMAD R6, R8, 0x8, R7 ;  /* 0x0000000808069824 */ /* 0x000fe200078e0207 */
[----:B------:R-:W-:Y:S04]  /*0180*/  @!P1 LDS.64 R4, [R7] ;  /* 0x0000000007049984 */ /* 0x000fe80000000a00 */
[----:B0-----:R-:W0:Y:S02]  /*0190*/  @!P1 LDS.64 R2, [R6] ;  /* 0x0000000006029984 */ /* 0x001e240000000a00 */
[----:B0-----:R-:W-:-:S07]  /*01a0*/  @!P1 DADD R2, R2, R4 ;  /* 0x0000000002029229 */ /* 0x001fce0000000004 */
[----:B------:R1:W-:Y:S01]  /*01b0*/  @!P1 STS.64 [R7], R2 ;  /* 0x0000000207009388 */ /* 0x0003e20000000a00 */
[----:B------:R-:W-:Y:S01]  /*01c0*/  ISETP.GT.U32.AND P1, PT, R0, 0x3, PT ;  /* 0x000000030000780c */ /* 0x000fe20003f24070 */
[----:B------:R-:W-:-:S12]  /*01d0*/  IMAD.MOV.U32 R0, RZ, RZ, R8 ;  /* 0x000000ffff007224 */ /* 0x000fd800078e0008 */
[----:B-1----:R-:W-:Y:S05]  /*01e0*/  @P1 BRA `(.L_x_2) ;  /* 0xfffffffc00d41947 */ /* 0x002fea000383ffff */
.L_x_1:
[----:B------:R-:W-:Y:S05]  /*01f0*/  @P0 EXIT ;  /* 0x000000000000094d */ /* 0x000fea0003800000 */
[----:B------:R-:W1:Y:S01]  /*0200*/  S2UR UR5, SR_CgaCtaId ;  /* 0x00000000000579c3 */ /* 0x000e620000008800 */
[----:B------:R-:W-:-:S07]  /*0210*/  UMOV UR4, 0x400 ;  /* 0x0000040000047882 */ /* 0x000fce0000000000 */
[----:B------:R-:W2:Y:S01]  /*0220*/  LDC.64 R4, c[0x0][0x388] ;  /* 0x0000e200ff047b82 */ /* 0x000ea20000000a00 */
[----:B-1----:R-:W-:-:S09]  /*0230*/  ULEA UR4, UR5, UR4, 0x18 ;  /* 0x0000000405047291 */ /* 0x002fd2000f8ec0ff */
[----:B0-----:R-:W2:Y:S04]  /*0240*/  LDS.64 R2, [UR4] ;  /* 0x00000004ff027984 */ /* 0x001ea80008000a00 */
[----:B--2---:R-:W-:Y:S01]  /*0250*/  REDG.E.ADD.F64.RN.STRONG.GPU desc[UR6][R4.64], R2 ;  /* 0x00000002040079a6 */ /* 0x004fe2000c12ff06 */
[----:B------:R-:W-:Y:S05]  /*0260*/  EXIT ;  /* 0x000000000000794d */ /* 0x000fea0003800000 */
.L_x_3:
        /* <DEDUP_REMOVED lines=9> */
.L_x_11:


//--------------------- .text._Z14reduce_shared1PdS_i --------------------------
	.section	.text._Z14reduce_shared1PdS_i,"ax",@progbits
	.align	128
        .global         _Z14reduce_shared1PdS_i
        .type           _Z14reduce_shared1PdS_i,@function
        .size           _Z14reduce_shared1PdS_i,(.L_x_12 - _Z14reduce_shared1PdS_i)
        .other          _Z14reduce_shared1PdS_i,@"STO_CUDA_ENTRY STV_DEFAULT"
_Z14reduce_shared1PdS_i:
.text._Z14reduce_shared1PdS_i:
[----:B------:R-:W-:Y:S01]  /*0000*/  LDC R1, c[0x0][0x37c] ;  /* 0x0000df00ff017b82 */ /* 0x000fe20000000800 */
[----:B------:R-:W0:Y:S07]  /*0010*/  S2R R7, SR_TID.X ;  /* 0x0000000000077919 */ /* 0x000e2e0000002100 */
[----:B------:R-:W0:Y:S01]  /*0020*/  S2UR UR4, SR_CTAID.X ;  /* 0x00000000000479c3 */ /* 0x000e220000002500 */
[----:B------:R-:W1:Y:S01]  /*0030*/  LDCU UR5, c[0x0][0x390] ;  /* 0x00007200ff0577ac */ /* 0x000e620008000800 */
[----:B------:R-:W-:Y:S01]  /*0040*/  BSSY.RECONVERGENT B0, `(.L_x_4) ;  /* 0x0000016000007945 */ /* 0x000fe20003800200 */
[----:B------:R-:W2:Y:S05]  /*0050*/  LDCU.64 UR6, c[0x0][0x358] ;  /* 0x00006b00ff0677ac */ /* 0x000eaa0008000a00 */
[----:B------:R-:W0:Y:S02]  /*0060*/  LDC R5, c[0x0][0x360] ;  /* 0x0000d800ff057b82 */ /* 0x000e240000000800 */
[----:B0-----:R-:W-:-:S05]  /*0070*/  IMAD R5, R5, UR4, R7 ;  /* 0x0000000405057c24 */ /* 0x001fca000f8e0207 */
[----:B-1----:R-:W-:-:S13]  /*0080*/  ISETP.GE.AND P0, PT, R5, UR5, PT ;  /* 0x0000000505007c0c */ /* 0x002fda000bf06270 */
[----:B--2---:R-:W-:Y:S05]  /*0090*/  @P0 BRA `(.L_x_5) ;  /* 0x0000000000280947 */ /* 0x004fea0003800000 */
[----:B------:R-:W0:Y:S02]  /*00a0*/  LDC.64 R2, c[0x0][0x380] ;  /* 0x0000e000ff027b82 */ /* 0x000e240000000a00 */
[----:B0-----:R-:W-:-:S06]  /*00b0*/  IMAD.WIDE R2, R5, 0x8, R2 ;  /* 0x0000000805027825 */ /* 0x001fcc00078e0202 */
[----:B------:R-:W2:Y:S01]  /*00c0*/  LDG.E.64 R2, desc[UR6][R2.64] ;  /* 0x0000000602027981 */ /* 0x000ea2000c1e1b00 */
[----:B------:R-:W0:Y:S01]  /*00d0*/  S2UR UR5, SR_CgaCtaId ;  /* 0x00000000000579c3 */ /* 0x000e220000008800 */
[----:B------:R-:W-:Y:S02]  /*00e0*/  UMOV UR4, 0x400 ;  /* 0x0000040000047882 */ /* 0x000fe40000000000 */
[----:B0-----:R-:W-:-:S06]  /*00f0*/  ULEA UR4, UR5, UR4, 0x18 ;  /* 0x0000000405047291 */ /* 0x001fcc000f8ec0ff */
[----:B------:R-:W-:-:S04]  /*0100*/  IMAD.U32 R0, RZ, RZ, UR4 ;  /* 0x00000004ff007e24 */ /* 0x000fc8000f8e00ff */
[----:B------:R-:W-:-:S05]  /*0110*/  IMAD R5, R7, 0x8, R0 ;  /* 0x0000000807057824 */ /* 0x000fca00078e0200 */
[----:B--2---:R1:W-:Y:S01]  /*0120*/  STS.64 [R5], R2 ;  /* 0x0000000205007388 */ /* 0x0043e20000000a00 */
[----:B------:R-:W-:Y:S05]  /*0130*/  BRA `(.L_x_6) ;  /* 0x0000000000187947 */ /* 0x000fea0003800000 */
.L_x_5:
[----:B------:R-:W0:Y:S01]  /*0140*/  S2UR UR5, SR_CgaCtaId ;  /* 0x00000000000579c3 */ /* 0x000e220000008800 */
[----:B------:R-:W-:Y:S02]  /*0150*/  UMOV UR4, 0x400 ;  /* 0x0000040000047882 */ /* 0x000fe40000000000 */
[----:B0-----:R-:W-:-:S06]  /*0160*/  ULEA UR4, UR5, UR4, 0x18 ;  /* 0x0000000405047291 */ /* 0x001fcc000f8ec0ff */
[----:B------:R-:W-:-:S04]  /*0170*/  MOV R0, UR4 ;  /* 0x0000000400007c02 */ /* 0x000fc80008000f00 */
[----:B------:R-:W-:-:S05]  /*0180*/  LEA R2, R7, R0, 0x3 ;  /* 0x0000000007027211 */ /* 0x000fca00078e18ff */
[----:B------:R0:W-:Y:S02]  /*0190*/  STS.64 [R2], RZ ;  /* 0x000000ff02007388 */ /* 0x0001e40000000a00 */
.L_x_6:
[----:B------:R-:W-:Y:S05]  /*01a0*/  BSYNC.RECONVERGENT B0 ;  /* 0x0000000000007941 */ /* 0x000fea0003800200 */
.L_x_4:
[----:B------:R-:W-:Y:S01]  /*01b0*/  BAR.SYNC.DEFER_BLOCKING 0x0 ;  /* 0x0000000000007b1d */ /* 0x000fe20000010000 */
[----:B------:R-:W-:-:S13]  /*01c0*/  ISETP.NE.AND P0, PT, R7, RZ, PT ;  /* 0x000000ff0700720c */ /* 0x000fda0003f05270 */
[----:B------:R-:W-:Y:S05]  /*01d0*/  @P0 EXIT ;  /* 0x000000000000094d */ /* 0x000fea0003800000 */
[----:B------:R-:W-:Y:S01]  /*01e0*/  CS2R R14, SRZ ;  /* 0x00000000000e7805 */ /* 0x000fe2000001ff00 */
[----:B------:R-:W-:-:S06]  /*01f0*/  UMOV UR4, 0x80 ;  /* 0x0000008000047882 */ /* 0x000fcc0000000000 */
.L_x_7:
[----:B------:R-:W2:Y:S04]  /*0200*/  LDS.128 R16, [R0+UR4+-0x80] ;  /* 0xffff800400107984 */ /* 0x000ea80008000c00 */
[----:B------:R-:W3:Y:S04]  /*0210*/  LDS.128 R8, [R0+UR4+-0x70] ;  /* 0xffff900400087984 */ /* 0x000ee80008000c00 */
[----:B-1----:R-:W1:Y:S01]  /*0220*/  LDS.128 R4, [R0+UR4+-0x60] ;  /* 0xffffa00400047984 */ /* 0x002e620008000c00 */
[----:B--2---:R-:W-:-:S03]  /*0230*/  DADD R16, R16, R14 ;  /* 0x0000000010107229 */ /* 0x004fc6000000000e */
[----:B------:R-:W2:Y:S05]  /*0240*/  LDS.128 R12, [R0+UR4+-0x50] ;  /* 0xffffb004000c7984 */ /* 0x000eaa0008000c00 */
[----:B------:R-:W-:-:S08]  /*0250*/  DADD R16, R16, R18 ;  /* 0x0000000010107229 */ /* 0x000fd00000000012 */
[----:B---3--:R-:W-:-:S08]  /*0260*/  DADD R8, R16, R8 ;  /* 0x0000000010087229 */ /* 0x008fd00000000008 */
[----:B0-----:R-:W-:Y:S02]  /*0270*/  DADD R2, R8, R10 ;  /* 0x0000000008027229 */ /* 0x001fe4000000000a */
[----:B------:R-:W0:Y:S06]  /*0280*/  LDS.128 R8, [R0+UR4+-0x40] ;  /* 0xffffc00400087984 */ /* 0x000e2c0008000c00 */
[----:B-1----:R-:W-:-:S08]  /*0290*/  DADD R2, R2, R4 ;  /* 0x0000000002027229 */ /* 0x002fd00000000004 */
[----:B------:R-:W-:Y:S01]  /*02a0*/  DADD R2, R2, R6 ;  /* 0x0000000002027229 */ /* 0x000fe20000000006 */
[----:B------:R-:W1:Y:S07]  /*02b0*/  LDS.128 R4, [R0+UR4+-0x30] ;  /* 0xffffd00400047984 */ /* 0x000e6e0008000c00 */
[----:B--2---:R-:W-:-:S08]  /*02c0*/  DADD R2, R2, R12 ;  /* 0x0000000002027229 */ /* 0x004fd0000000000c */
[----:B------:R-:W-:Y:S01]  /*02d0*/  DADD R2, R2, R14 ;  /* 0x0000000002027229 */ /* 0x000fe2000000000e */
[----:B------:R-:W2:Y:S07]  /*02e0*/  LDS.128 R12, [R0+UR4+-0x20] ;  /* 0xffffe004000c7984 */ /* 0x000eae0008000c00 */
[----:B0-----:R-:W-:-:S08]  /*02f0*/  DADD R2, R2, R8 ;  /* 0x0000000002027229 */ /* 0x001fd00000000008 */
[----:B------:R-:W-:Y:S01]  /*0300*/  DADD R2, R2, R10 ;  /* 0x0000000002027229 */ /* 0x000fe2000000000a */
[----:B------:R-:W0:Y:S07]  /*0310*/  LDS.128 R8, [R0+UR4+-0x10] ;  /* 0xfffff00400087984 */ /* 0x000e2e0008000c00 */
[----:B-1----:R-:W-:-:S08]  /*0320*/  DADD R2, R2, R4 ;  /* 0x0000000002027229 */ /* 0x002fd00000000004 */
[----:B------:R-:W-:Y:S01]  /*0330*/  DADD R2, R2, R6 ;  /* 0x0000000002027229 */ /* 0x000fe20000000006 */
[----:B------:R-:W1:Y:S07]  /*0340*/  LDS.128 R4, [R0+UR4] ;  /* 0x0000000400047984 */ /* 0x000e6e0008000c00 */
[----:B--2---:R-:W-:-:S08]  /*0350*/  DADD R2, R2, R12 ;  /* 0x0000000002027229 */ /* 0x004fd0000000000c */
[----:B------:R-:W-:Y:S01]  /*0360*/  DADD R2, R2, R14 ;  /* 0x0000000002027229 */ /* 0x000fe2000000000e */
[----:B------:R-:W2:Y:S07]  /*0370*/  LDS.128 R12, [R0+UR4+0x10] ;  /* 0x00001004000c7984 */ /* 0x000eae0008000c00 */
[----:B0-----:R-:W-:-:S08]  /*0380*/  DADD R2, R2, R8 ;  /* 0x0000000002027229 */ /* 0x001fd00000000008 */
[----:B------:R-:W-:Y:S01]  /*0390*/  DADD R2, R2, R10 ;  /* 0x0000000002027229 */ /* 0x000fe2000000000a */
[----:B------:R-:W0:Y:S07]  /*03a0*/  LDS.128 R8, [R0+UR4+0x20] ;  /* 0x0000200400087984 */ /* 0x000e2e0008000c00 */
[----:B-1----:R-:W-:-:S08]  /*03b0*/  DADD R2, R2, R4 ;  /* 0x0000000002027229 */ /* 0x002fd00000000004 */
[----:B------:R-:W-:Y:S01]  /*03c0*/  DADD R2, R2, R6 ;  /* 0x0000000002027229 */ /* 0x000fe20000000006 */
[----:B------:R-:W1:Y:S07]  /*03d0*/  LDS.128 R4, [R0+UR4+0x30] ;  /* 0x0000300400047984 */ /* 0x000e6e0008000c00 */
        /* <DEDUP_REMOVED lines=11> */
[----:B------:R-:W2:Y:S01]  /*0490*/  LDS.128 R12, [R0+UR4+0x70] ;  /* 0x00007004000c7984 */ /* 0x000ea20008000c00 */
[----:B------:R-:W-:-:S04]  /*04a0*/  UIADD3 UR4, UPT, UPT, UR4, 0x100, URZ ;  /* 0x0000010004047890 */ /* 0x000fc8000fffe0ff */
[----:B------:R-:W-:Y:S02]  /*04b0*/  UISETP.NE.AND UP0, UPT, UR4, 0x2080, UPT ;  /* 0x000020800400788c */ /* 0x000fe4000bf05270 */
[----:B0-----:R-:W-:-:S08]  /*04c0*/  DADD R2, R2, R8 ;  /* 0x0000000002027229 */ /* 0x001fd00000000008 */
[----:B------:R-:W-:-:S08]  /*04d0*/  DADD R2, R2, R10 ;  /* 0x0000000002027229 */ /* 0x000fd0000000000a */
[----:B-1----:R-:W-:-:S08]  /*04e0*/  DADD R2, R2, R4 ;  /* 0x0000000002027229 */ /* 0x002fd00000000004 */
[----:B------:R-:W-:-:S08]  /*04f0*/  DADD R2, R2, R6 ;  /* 0x0000000002027229 */ /* 0x000fd00000000006 */
[----:B--2---:R-:W-:-:S08]  /*0500*/  DADD R2, R2, R12 ;  /* 0x0000000002027229 */ /* 0x004fd0000000000c */
[----:B------:R-:W-:Y:S01]  /*0510*/  DADD R14, R2, R14 ;  /* 0x00000000020e7229 */ /* 0x000fe2000000000e */
[----:B------:R-:W-:Y:S10]  /*0520*/  BRA.U UP0, `(.L_x_7) ;  /* 0xfffffffd00347547 */ /* 0x000ff4000b83ffff */
[----:B------:R-:W0:Y:S02]  /*0530*/  LDC.64 R2, c[0x0][0x388] ;  /* 0x0000e200ff027b82 */ /* 0x000e240000000a00 */
[----:B0-----:R-:W-:Y:S01]  /*0540*/  REDG.E.ADD.F64.RN.STRONG.GPU desc[UR6][R2.64], R14 ;  /* 0x0000000e020079a6 */ /* 0x001fe2000c12ff06 */
[----:B------:R-:W-:Y:S05]  /*0550*/  EXIT ;  /* 0x000000000000794d */ /* 0x000fea0003800000 */
.L_x_8:
        /* <DEDUP_REMOVED lines=10> */
.L_x_12:


//--------------------- .text._Z13reduce_atomicPdS_i --------------------------
	.section	.text._Z13reduce_atomicPdS_i,"ax",@progbits
	.align	128
        .global         _Z13reduce_atomicPdS_i
        .type           _Z13reduce_atomicPdS_i,@function
        .size           _Z13reduce_atomicPdS_i,(.L_x_13 - _Z13reduce_atomicPdS_i)
        .other          _Z13reduce_atomicPdS_i,@"STO_CUDA_ENTRY STV_DEFAULT"
_Z13reduce_atomicPdS_i:
.text._Z13reduce_atomicPdS_i:
        /* <DEDUP_REMOVED lines=10> */
[----:B0-----:R-:W-:-:S06]  /*00a0*/  IMAD.WIDE R2, R5, 0x8, R2 ;  /* 0x0000000805027825 */ /* 0x001fcc00078e0202 */
[----:B-1----:R-:W2:Y:S01]  /*00b0*/  LDG.E.64 R2, desc[UR4][R2.64] ;  /* 0x0000000402027981 */ /* 0x002ea2000c1e1b00 */
[----:B------:R-:W2:Y:S03]  /*00c0*/  LDC.64 R4, c[0x0][0x388] ;  /* 0x0000e200ff047b82 */ /* 0x000ea60000000a00 */
[----:B--2---:R-:W-:Y:S01]  /*00d0*/  REDG.E.ADD.F64.RN.STRONG.GPU desc[UR4][R4.64], R2 ;  /* 0x00000002040079a6 */ /* 0x004fe2000c12ff04 */
[----:B------:R-:W-:Y:S05]  /*00e0*/  EXIT ;  /* 0x000000000000794d */ /* 0x000fea0003800000 */
.L_x_9:
        /* <DEDUP_REMOVED lines=9> */
.L_x_13:


//--------------------- .nv.shared.reserved.0     --------------------------
	.section	.nv.shared.reserved.0,"aw",@nobits
	.weak		__nv_reservedSMEM_offset_0_alias
	.size		__nv_reservedSMEM_offset_0_alias, 0, 64
	.other		__nv_reservedSMEM_offset_0_alias,@"STO_CUDA_RESERVED_SHARED STV_DEFAULT"
__nv_reservedSMEM_offset_0_alias:
	.zero		0
	.zero		64


//--------------------- .nv.shared._Z14reduce_shared2PdS_i --------------------------
	.section	.nv.shared._Z14reduce_shared2PdS_i,"aw",@nobits
	.sectionflags	@""
	.align	8
.nv.shared._Z14reduce_shared2PdS_i:
	.zero		9216


//--------------------- .nv.shared._Z14reduce_shared1PdS_i --------------------------
	.section	.nv.shared._Z14reduce_shared1PdS_i,"aw",@nobits
	.sectionflags	@""
	.align	8
.nv.shared._Z14reduce_shared1PdS_i:
	.zero		9216


//--------------------- .nv.constant0._Z5firstPdi --------------------------
	.section	.nv.constant0._Z5firstPdi,"a",@progbits
	.sectionflags	@""
	.align	4
.nv.constant0._Z5firstPdi:
	.zero		908


//--------------------- .nv.constant0._Z14reduce_shared2PdS_i --------------------------
	.section	.nv.constant0._Z14reduce_shared2PdS_i,"a",@progbits
	.sectionflags	@""
	.align	4
.nv.constant0._Z14reduce_shared2PdS_i:
	.zero		916


//--------------------- .nv.constant0._Z14reduce_shared1PdS_i --------------------------
	.section	.nv.constant0._Z14reduce_shared1PdS_i,"a",@progbits
	.sectionflags	@""
	.align	4
.nv.constant0._Z14reduce_shared1PdS_i:
	.zero		916


//--------------------- .nv.constant0._Z13reduce_atomicPdS_i --------------------------
	.section	.nv.constant0._Z13reduce_atomicPdS_i,"a",@progbits
	.sectionflags	@""
	.align	4
.nv.constant0._Z13reduce_atomicPdS_i:
	.zero		916


//--------------------- SYMBOLS --------------------------

	.type		.nv.reservedSmem.offset0,@object
	.size		.nv.reservedSmem.offset0,0x4
	.type		.nv.reservedSmem.cap,@object
	.size		.nv.reservedSmem.cap,0x4
